	.headerflags	@"EF_CUDA_TEXMODE_UNIFIED EF_CUDA_64BIT_ADDRESS EF_CUDA_ACCELERATORS EF_CUDA_SM90 EF_CUDA_VIRTUAL_SM(EF_CUDA_SM90)"
	.elftype	@"ET_EXEC"


//--------------------- .nv.info                  --------------------------
	.section	.nv.info,"",@"SHT_CUDA_INFO"
	.align	4


	//----- nvinfo : EIATTR_REGCOUNT
	.align		4
        /*0000*/ 	.byte	0x04, 0x2f
        /*0002*/ 	.short	(.L_1 - .L_0)
	.align		4
.L_0:
        /*0004*/ 	.word	index@(triton_poi_fused__to_copy_arange_clamp_mul_sub_33)
        /*0008*/ 	.word	0x0000000c


	//----- nvinfo : EIATTR_MIN_STACK_SIZE
	.align		4
.L_1:
        /*000c*/ 	.byte	0x04, 0x12
        /*000e*/ 	.short	(.L_3 - .L_2)
	.align		4
.L_2:
        /*0010*/ 	.word	index@(triton_poi_fused__to_copy_arange_clamp_mul_sub_33)
        /*0014*/ 	.word	0x00000000


	//----- nvinfo : EIATTR_FRAME_SIZE
	.align		4
.L_3:
        /*0018*/ 	.byte	0x04, 0x11
        /*001a*/ 	.short	(.L_5 - .L_4)
	.align		4
.L_4:
        /*001c*/ 	.word	index@(triton_poi_fused__to_copy_arange_clamp_mul_sub_33)
        /*0020*/ 	.word	0x00000000


	//----- nvinfo : EIATTR_MIN_STACK_SIZE
	.align		4
.L_5:
        /*0024*/ 	.byte	0x04, 0x12
        /*0026*/ 	.short	(.L_7 - .L_6)
	.align		4
.L_6:
        /*0028*/ 	.word	index@(triton_poi_fused__to_copy_arange_clamp_mul_sub_33)
        /*002c*/ 	.word	0x00000000
.L_7:


//--------------------- .nv.info.triton_poi_fused__to_copy_arange_clamp_mul_sub_33 --------------------------
	.section	.nv.info.triton_poi_fused__to_copy_arange_clamp_mul_sub_33,"",@"SHT_CUDA_INFO"
	.sectionflags	@""
	.align	4


	//----- nvinfo : EIATTR_CUDA_API_VERSION
	.align		4
        /*0000*/ 	.byte	0x04, 0x37
        /*0002*/ 	.short	(.L_9 - .L_8)
.L_8:
        /*0004*/ 	.word	0x0000007c


	//----- nvinfo : EIATTR_KPARAM_INFO
	.align		4
.L_9:
        /*0008*/ 	.byte	0x04, 0x17
        /*000a*/ 	.short	(.L_11 - .L_10)
.L_10:
        /*000c*/ 	.word	0x00000000
        /*0010*/ 	.short	0x0001
        /*0012*/ 	.short	0x0008
        /*0014*/ 	.byte	0x00, 0xf0, 0x11, 0x00


	//----- nvinfo : EIATTR_KPARAM_INFO
	.align		4
.L_11:
        /*0018*/ 	.byte	0x04, 0x17
        /*001a*/ 	.short	(.L_13 - .L_12)
.L_12:
        /*001c*/ 	.word	0x00000000
        /*0020*/ 	.short	0x0000
        /*0022*/ 	.short	0x0000
        /*0024*/ 	.byte	0x00, 0xf4, 0x21, 0x00


	//----- nvinfo : EIATTR_SPARSE_MMA_MASK
	.align		4
.L_13:
        /*0028*/ 	.byte	0x03, 0x50
        /*002a*/ 	.short	0x0000


	//----- nvinfo : EIATTR_MAXREG_COUNT
	.align		4
        /*002c*/ 	.byte	0x03, 0x1b
        /*002e*/ 	.short	0x00ff


	//----- nvinfo : EIATTR_EXIT_INSTR_OFFSETS
	.align		4
        /*0030*/ 	.byte	0x04, 0x1c
        /*0032*/ 	.short	(.L_15 - .L_14)


	//   ....[0]....
.L_14:
        /*0034*/ 	.word	0x00000160


	//   ....[1]....
        /*0038*/ 	.word	0x00000190


	//----- nvinfo : EIATTR_REQNTID
	.align		4
.L_15:
        /*003c*/ 	.byte	0x04, 0x10
        /*003e*/ 	.short	(.L_17 - .L_16)
.L_16:
        /*0040*/ 	.word	0x00000020
        /*0044*/ 	.word	0x00000001
        /*0048*/ 	.word	0x00000001


	//----- nvinfo : EIATTR_CBANK_PARAM_SIZE
	.align		4
.L_17:
        /*004c*/ 	.byte	0x03, 0x19
        /*004e*/ 	.short	0x000c


	//----- nvinfo : EIATTR_PARAM_CBANK
	.align		4
        /*0050*/ 	.byte	0x04, 0x0a
        /*0052*/ 	.short	(.L_19 - .L_18)
	.align		4
.L_18:
        /*0054*/ 	.word	index@(.nv.constant0.triton_poi_fused__to_copy_arange_clamp_mul_sub_33)
        /*0058*/ 	.short	0x0210
        /*005a*/ 	.short	0x000c


	//----- nvinfo : EIATTR_SW_WAR
	.align		4
.L_19:
        /*005c*/ 	.byte	0x04, 0x36
        /*005e*/ 	.short	(.L_21 - .L_20)
.L_20:
        /*0060*/ 	.word	0x00000008
.L_21:


//--------------------- .nv.callgraph             --------------------------
	.section	.nv.callgraph,"",@"SHT_CUDA_CALLGRAPH"
	.align	4
	.sectionentsize	8
	.align		4
        /*0000*/ 	.word	0x00000000
	.align		4
        /*0004*/ 	.word	0xffffffff
	.align		4
        /*0008*/ 	.word	0x00000000
	.align		4
        /*000c*/ 	.word	0xfffffffe
	.align		4
        /*0010*/ 	.word	0x00000000
	.align		4
        /*0014*/ 	.word	0xfffffffd
	.align		4
        /*0018*/ 	.word	0x00000000
	.align		4
        /*001c*/ 	.word	0xfffffffc


//--------------------- .text.triton_poi_fused__to_copy_arange_clamp_mul_sub_33 --------------------------
	.section	.text.triton_poi_fused__to_copy_arange_clamp_mul_sub_33,"ax",@progbits
	.align	128
        .global         triton_poi_fused__to_copy_arange_clamp_mul_sub_33
        .type           triton_poi_fused__to_copy_arange_clamp_mul_sub_33,@function
        .size           triton_poi_fused__to_copy_arange_clamp_mul_sub_33,(.L_x_1 - triton_poi_fused__to_copy_arange_clamp_mul_sub_33)
        .other          triton_poi_fused__to_copy_arange_clamp_mul_sub_33,@"STO_CUDA_ENTRY STV_DEFAULT"
triton_poi_fused__to_copy_arange_clamp_mul_sub_33:
.text.triton_poi_fused__to_copy_arange_clamp_mul_sub_33:
[----:B------:R-:W0:Y:S02]  /*0000*/  LDC R1, c[0x0][0x28] ;  /* 0x00000a00ff017b82 */ /* 0x000e240000000800 */
[----:B------:R-:W1:Y:S01]  /*0010*/  S2R R0, SR_TID.X ;  /* 0x0000000000007919 */ /* 0x000e620000002100 */
[----:B------:R-:W2:Y:S01]  /*0020*/  S2R R5, SR_CTAID.X ;  /* 0x0000000000057919 */ /* 0x000ea20000002500 */
[----:B-1----:R-:W-:-:S05]  /*0030*/  IMAD.SHL.U32 R0, R0, 0x2, RZ ;  /* 0x0000000200007824 */ /* 0x002fca00078e00ff */
[----:B------:R-:W-:-:S05]  /*0040*/  LOP3.LUT R0, R0, 0x3e, RZ, 0xc0, !PT ;  /* 0x0000003e00007812 */ /* 0x000fca00078ec0ff */
[----:B--2---:R-:W-:-:S04]  /*0050*/  IMAD R5, R5, 0x40, R0 ;  /* 0x0000004005057824 */ /* 0x004fc800078e0200 */
[C---:B------:R-:W-:Y:S01]  /*0060*/  VIADD R0, R5.reuse, 0x1 ;  /* 0x0000000105007836 */ /* 0x040fe20000000000 */
[----:B------:R-:W-:Y:S02]  /*0070*/  I2FP.F32.S32 R2, R5 ;  /* 0x0000000500027245 */ /* 0x000fe40000201400 */
[----:B------:R-:W-:Y:S02]  /*0080*/  ISETP.GE.AND P0, PT, R5, 0x40, PT ;  /* 0x000000400500780c */ /* 0x000fe40003f06270 */
[----:B------:R-:W-:Y:S01]  /*0090*/  I2FP.F32.S32 R0, R0 ;  /* 0x0000000000007245 */ /* 0x000fe20000201400 */
[----:B------:R-:W-:-:S04]  /*00a0*/  FMUL R2, R2, 0.11111111193895339966 ;  /* 0x3de38e3902027820 */ /* 0x000fc80000400000 */
[----:B------:R-:W-:Y:S01]  /*00b0*/  FMUL R0, R0, 0.11111111193895339966 ;  /* 0x3de38e3900007820 */ /* 0x000fe20000400000 */
[----:B------:R-:W-:Y:S02]  /*00c0*/  FMNMX R4, RZ, R2, !PT ;  /* 0x00000002ff047209 */ /* 0x000fe40007800000 */
[----:B------:R-:W1:Y:S02]  /*00d0*/  LDC.64 R2, c[0x0][0x210] ;  /* 0x00008400ff027b82 */ /* 0x000e640000000a00 */
[----:B------:R-:W-:Y:S01]  /*00e0*/  FMNMX R0, RZ, R0, !PT ;  /* 0x00000000ff007209 */ /* 0x000fe20007800000 */
[----:B------:R-:W2:Y:S08]  /*00f0*/  F2I.TRUNC.NTZ R6, R4 ;  /* 0x0000000400067305 */ /* 0x000eb0000020f100 */
[----:B------:R-:W3:Y:S01]  /*0100*/  F2I.TRUNC.NTZ R7, R0 ;  /* 0x0000000000077305 */ /* 0x000ee2000020f100 */
[----:B--2---:R-:W-:-:S05]  /*0110*/  I2FP.F32.S32 R9, R6 ;  /* 0x0000000600097245 */ /* 0x004fca0000201400 */
[----:B------:R-:W-:Y:S01]  /*0120*/  FADD.SAT R6, R4, -R9 ;  /* 0x8000000904067221 */ /* 0x000fe20000002000 */
[----:B-1----:R-:W-:Y:S01]  /*0130*/  IMAD.WIDE R2, R5, 0x4, R2 ;  /* 0x0000000405027825 */ /* 0x002fe200078e0202 */
[----:B---3--:R-:W-:-:S05]  /*0140*/  I2FP.F32.S32 R7, R7 ;  /* 0x0000000700077245 */ /* 0x008fca0000201400 */
[----:B------:R-:W-:Y:S01]  /*0150*/  FADD.SAT R7, R0, -R7 ;  /* 0x8000000700077221 */ /* 0x000fe20000002000 */
[----:B------:R-:W-:Y:S06]  /*0160*/  @P0 EXIT ;  /* 0x000000000000094d */ /* 0x000fec0003800000 */
[----:B------:R-:W-:Y:S02]  /*0170*/  ULDC.64 UR4, c[0x0][0x208] ;  /* 0x0000820000047ab9 */ /* 0x000fe40000000a00 */
[----:B------:R-:W-:Y:S01]  /*0180*/  STG.E.64 desc[UR4][R2.64], R6 ;  /* 0x0000000602007986 */ /* 0x000fe2000c101b04 */
[----:B------:R-:W-:Y:S05]  /*0190*/  EXIT ;  /* 0x000000000000794d */ /* 0x000fea0003800000 */
.L_x_0:
[----:B------:R-:W-:-:S00]  /*01a0*/  BRA `(.L_x_0) ;  /* 0xfffffffc00fc7947 */ /* 0x000fc0000383ffff */
[----:B------:R-:W-:-:S00]  /*01b0*/  NOP ;  /* 0x0000000000007918 */ /* 0x000fc00000000000 */
        /* <DEDUP_REMOVED lines=12> */
.L_x_1:


//--------------------- .nv.constant0.triton_poi_fused__to_copy_arange_clamp_mul_sub_33 --------------------------
	.section	.nv.constant0.triton_poi_fused__to_copy_arange_clamp_mul_sub_33,"a",@progbits
	.sectionflags	@""
	.align	4
.nv.constant0.triton_poi_fused__to_copy_arange_clamp_mul_sub_33:
	.zero		540
